//
// Generated by NVIDIA NVVM Compiler
//
// Compiler Build ID: CL-36424714
// Cuda compilation tools, release 13.0, V13.0.88
// Based on NVVM 20.0.0
//

.version 9.0
.target sm_100
.address_size 64

	// .globl	_Z8elemMultPfS_S_i

.visible .entry _Z8elemMultPfS_S_i(
	.param .u64 .ptr .align 1 _Z8elemMultPfS_S_i_param_0,
	.param .u64 .ptr .align 1 _Z8elemMultPfS_S_i_param_1,
	.param .u64 .ptr .align 1 _Z8elemMultPfS_S_i_param_2,
	.param .u32 _Z8elemMultPfS_S_i_param_3
)
{
	.reg .pred 	%p<2>;
	.reg .b32 	%r<6>;
	.reg .b32 	%f<4>;
	.reg .b64 	%rd<11>;

	ld.param.u64 	%rd1, [_Z8elemMultPfS_S_i_param_0];
	ld.param.u64 	%rd2, [_Z8elemMultPfS_S_i_param_1];
	ld.param.u64 	%rd3, [_Z8elemMultPfS_S_i_param_2];
	ld.param.u32 	%r2, [_Z8elemMultPfS_S_i_param_3];
	mov.u32 	%r3, %ctaid.x;
	mov.u32 	%r4, %ntid.x;
	mov.u32 	%r5, %tid.x;
	mad.lo.s32 	%r1, %r3, %r4, %r5;
	setp.ge.s32 	%p1, %r1, %r2;
	@%p1 bra 	$L__BB0_2;
	cvta.to.global.u64 	%rd4, %rd1;
	cvta.to.global.u64 	%rd5, %rd2;
	cvta.to.global.u64 	%rd6, %rd3;
	mul.wide.s32 	%rd7, %r1, 4;
	add.s64 	%rd8, %rd4, %rd7;
	ld.global.f32 	%f1, [%rd8];
	add.s64 	%rd9, %rd5, %rd7;
	ld.global.f32 	%f2, [%rd9];
	mul.f32 	%f3, %f1, %f2;
	add.s64 	%rd10, %rd6, %rd7;
	st.global.f32 	[%rd10], %f3;
$L__BB0_2:
	ret;

}


// ===== COMPILED SASS (sm_100) =====

	.target	sm_100

	.elftype	@"ET_EXEC"


//--------------------- .note.nv.tkinfo           --------------------------
	.section	.note.nv.tkinfo,"",@"SHT_NOTE"
	.sectionflags	@"SHF_NOTE_NV_TKINFO"
	.tkinfo
        /*0018*/ 	.word	0x00000002
        /*0030*/ 	.string	""
        /*0030*/ 	.string	"ptxas"
        /*0030*/ 	.string	"Cuda compilation tools, release 13.0, V13.0.88"
        /*0030*/ 	.string	"Build cuda_13.0.r13.0/compiler.36424714_0"
        /*0030*/ 	.string	"-arch sm_100 -m 64 "



//--------------------- .note.nv.cuinfo           --------------------------
	.section	.note.nv.cuinfo,"",@"SHT_NOTE"
	.sectionflags	@"SHF_NOTE_NV_CUINFO"
        /*0018*/ 	.short	0x0002
        /*001a*/ 	.short	0x0064
        /*001c*/ 	.short	0x0082
	.zero		2


//--------------------- .nv.info                  --------------------------
	.section	.nv.info,"",@"SHT_CUDA_INFO"
	.align	4


	//----- nvinfo : EIATTR_REGCOUNT
	.align		4
        /*0000*/ 	.byte	0x04, 0x2f
        /*0002*/ 	.short	(.L_1 - .L_0)
	.align		4
.L_0:
        /*0004*/ 	.word	index@(_Z8elemMultPfS_S_i)
        /*0008*/ 	.word	0x0000000c


	//----- nvinfo : EIATTR_FRAME_SIZE
	.align		4
.L_1:
        /*000c*/ 	.byte	0x04, 0x11
        /*000e*/ 	.short	(.L_3 - .L_2)
	.align		4
.L_2:
        /*0010*/ 	.word	index@(_Z8elemMultPfS_S_i)
        /*0014*/ 	.word	0x00000000


	//----- nvinfo : EIATTR_MIN_STACK_SIZE
	.align		4
.L_3:
        /*0018*/ 	.byte	0x04, 0x12
        /*001a*/ 	.short	(.L_5 - .L_4)
	.align		4
.L_4:
        /*001c*/ 	.word	index@(_Z8elemMultPfS_S_i)
        /*0020*/ 	.word	0x00000000
.L_5:


//--------------------- .nv.compat                --------------------------
	.section	.nv.compat,"",@"SHT_CUDA_COMPAT_INFO"
	.align	4
        /*0000*/ 	.byte	0x02, 0x09, 0x00, 0x00, 0x02, 0x02, 0x01, 0x00, 0x02, 0x05, 0x05, 0x00, 0x03, 0x07, 0x01, 0x01
        /*0010*/ 	.byte	0x02, 0x03, 0x00, 0x00, 0x02, 0x06, 0x01, 0x00, 0x04, 0x0b, 0x08, 0x00, 0x09, 0x00, 0x00, 0x00
        /*0020*/ 	.byte	0x00, 0x00, 0x00, 0x00


//--------------------- .nv.info._Z8elemMultPfS_S_i --------------------------
	.section	.nv.info._Z8elemMultPfS_S_i,"",@"SHT_CUDA_INFO"
	.sectionflags	@""
	.align	4


	//----- nvinfo : EIATTR_CUDA_API_VERSION
	.align		4
        /*0000*/ 	.byte	0x04, 0x37
        /*0002*/ 	.short	(.L_7 - .L_6)
.L_6:
        /*0004*/ 	.word	0x00000082


	//----- nvinfo : EIATTR_KPARAM_INFO
	.align		4
.L_7:
        /*0008*/ 	.byte	0x04, 0x17
        /*000a*/ 	.short	(.L_9 - .L_8)
.L_8:
        /*000c*/ 	.word	0x00000000
        /*0010*/ 	.short	0x0003
        /*0012*/ 	.short	0x0018
        /*0014*/ 	.byte	0x00, 0xf0, 0x11, 0x00


	//----- nvinfo : EIATTR_KPARAM_INFO
	.align		4
.L_9:
        /*0018*/ 	.byte	0x04, 0x17
        /*001a*/ 	.short	(.L_11 - .L_10)
.L_10:
        /*001c*/ 	.word	0x00000000
        /*0020*/ 	.short	0x0002
        /*0022*/ 	.short	0x0010
        /*0024*/ 	.byte	0x00, 0xf5, 0x21, 0x00


	//----- nvinfo : EIATTR_KPARAM_INFO
	.align		4
.L_11:
        /*0028*/ 	.byte	0x04, 0x17
        /*002a*/ 	.short	(.L_13 - .L_12)
.L_12:
        /*002c*/ 	.word	0x00000000
        /*0030*/ 	.short	0x0001
        /*0032*/ 	.short	0x0008
        /*0034*/ 	.byte	0x00, 0xf5, 0x21, 0x00


	//----- nvinfo : EIATTR_KPARAM_INFO
	.align		4
.L_13:
        /*0038*/ 	.byte	0x04, 0x17
        /*003a*/ 	.short	(.L_15 - .L_14)
.L_14:
        /*003c*/ 	.word	0x00000000
        /*0040*/ 	.short	0x0000
        /*0042*/ 	.short	0x0000
        /*0044*/ 	.byte	0x00, 0xf5, 0x21, 0x00


	//----- nvinfo : EIATTR_SPARSE_MMA_MASK
	.align		4
.L_15:
        /*0048*/ 	.byte	0x03, 0x50
        /*004a*/ 	.short	0x0000


	//----- nvinfo : EIATTR_MAXREG_COUNT
	.align		4
        /*004c*/ 	.byte	0x03, 0x1b
        /*004e*/ 	.short	0x00ff


	//----- nvinfo : EIATTR_MERCURY_ISA_VERSION
	.align		4
        /*0050*/ 	.byte	0x03, 0x5f
        /*0052*/ 	.short	0x0101


	//----- nvinfo : EIATTR_VRC_CTA_INIT_COUNT
	.align		4
        /*0054*/ 	.byte	0x02, 0x4a
	.zero		1
	.zero		1


	//----- nvinfo : EIATTR_EXIT_INSTR_OFFSETS
	.align		4
        /*0058*/ 	.byte	0x04, 0x1c
        /*005a*/ 	.short	(.L_17 - .L_16)


	//   ....[0]....
.L_16:
        /*005c*/ 	.word	0x00000070


	//   ....[1]....
        /*0060*/ 	.word	0x00000130


	//----- nvinfo : EIATTR_CBANK_PARAM_SIZE
	.align		4
.L_17:
        /*0064*/ 	.byte	0x03, 0x19
        /*0066*/ 	.short	0x001c


	//----- nvinfo : EIATTR_PARAM_CBANK
	.align		4
        /*0068*/ 	.byte	0x04, 0x0a
        /*006a*/ 	.short	(.L_19 - .L_18)
	.align		4
.L_18:
        /*006c*/ 	.word	index@(.nv.constant0._Z8elemMultPfS_S_i)
        /*0070*/ 	.short	0x0380
        /*0072*/ 	.short	0x001c


	//----- nvinfo : EIATTR_SW_WAR
	.align		4
.L_19:
        /*0074*/ 	.byte	0x04, 0x36
        /*0076*/ 	.short	(.L_21 - .L_20)
.L_20:
        /*0078*/ 	.word	0x00000008
.L_21:


//--------------------- .nv.callgraph             --------------------------
	.section	.nv.callgraph,"",@"SHT_CUDA_CALLGRAPH"
	.align	4
	.sectionentsize	8
	.align		4
        /*0000*/ 	.word	0x00000000
	.align		4
        /*0004*/ 	.word	0xffffffff
	.align		4
        /*0008*/ 	.word	0x00000000
	.align		4
        /*000c*/ 	.word	0xfffffffe
	.align		4
        /*0010*/ 	.word	0x00000000
	.align		4
        /*0014*/ 	.word	0xfffffffd
	.align		4
        /*0018*/ 	.word	0x00000000
	.align		4
        /*001c*/ 	.word	0xfffffffc


//--------------------- .text._Z8elemMultPfS_S_i  --------------------------
	.section	.text._Z8elemMultPfS_S_i,"ax",@progbits
	.align	128
        .global         _Z8elemMultPfS_S_i
        .type           _Z8elemMultPfS_S_i,@function
        .size           _Z8elemMultPfS_S_i,(.L_x_1 - _Z8elemMultPfS_S_i)
        .other          _Z8elemMultPfS_S_i,@"STO_CUDA_ENTRY STV_DEFAULT"
_Z8elemMultPfS_S_i:
.text._Z8elemMultPfS_S_i:
[----:B------:R-:W-:Y:S01]  /*0000*/  LDC R1, c[0x0][0x37c] ;  /* 0x0000df00ff017b82 */ /* 0x000fe20000000800 */
[----:B------:R-:W0:Y:S07]  /*0010*/  S2R R0, SR_TID.X ;  /* 0x0000000000007919 */ /* 0x000e2e0000002100 */
[----:B------:R-:W0:Y:S01]  /*0020*/  S2UR UR4, SR_CTAID.X ;  /* 0x00000000000479c3 */ /* 0x000e220000002500 */
[----:B------:R-:W1:Y:S07]  /*0030*/  LDCU UR5, c[0x0][0x398] ;  /* 0x00007300ff0577ac */ /* 0x000e6e0008000800 */
[----:B------:R-:W0:Y:S02]  /*0040*/  LDC R9, c[0x0][0x360] ;  /* 0x0000d800ff097b82 */ /* 0x000e240000000800 */
[----:B0-----:R-:W-:-:S05]  /*0050*/  IMAD R9, R9, UR4, R0 ;  /* 0x0000000409097c24 */ /* 0x001fca000f8e0200 */
[----:B-1----:R-:W-:-:S13]  /*0060*/  ISETP.GE.AND P0, PT, R9, UR5, PT ;  /* 0x0000000509007c0c */ /* 0x002fda000bf06270 */
[----:B------:R-:W-:Y:S05]  /*0070*/  @P0 EXIT ;  /* 0x000000000000094d */ /* 0x000fea0003800000 */
[----:B------:R-:W0:Y:S01]  /*0080*/  LDC.64 R2, c[0x0][0x380] ;  /* 0x0000e000ff027b82 */ /* 0x000e220000000a00 */
[----:B------:R-:W1:Y:S07]  /*0090*/  LDCU.64 UR4, c[0x0][0x358] ;  /* 0x00006b00ff0477ac */ /* 0x000e6e0008000a00 */
[----:B------:R-:W2:Y:S08]  /*00a0*/  LDC.64 R4, c[0x0][0x388] ;  /* 0x0000e200ff047b82 */ /* 0x000eb00000000a00 */
[----:B------:R-:W3:Y:S01]  /*00b0*/  LDC.64 R6, c[0x0][0x390] ;  /* 0x0000e400ff067b82 */ /* 0x000ee20000000a00 */
[----:B0-----:R-:W-:-:S06]  /*00c0*/  IMAD.WIDE R2, R9, 0x4, R2 ;  /* 0x0000000409027825 */ /* 0x001fcc00078e0202 */
[----:B-1----:R-:W4:Y:S01]  /*00d0*/  LDG.E R2, desc[UR4][R2.64] ;  /* 0x0000000402027981 */ /* 0x002f22000c1e1900 */
[----:B--2---:R-:W-:-:S06]  /*00e0*/  IMAD.WIDE R4, R9, 0x4, R4 ;  /* 0x0000000409047825 */ /* 0x004fcc00078e0204 */
[----:B------:R-:W4:Y:S01]  /*00f0*/  LDG.E R5, desc[UR4][R4.64] ;  /* 0x0000000404057981 */ /* 0x000f22000c1e1900 */
[----:B---3--:R-:W-:-:S04]  /*0100*/  IMAD.WIDE R6, R9, 0x4, R6 ;  /* 0x0000000409067825 */ /* 0x008fc800078e0206 */
[----:B----4-:R-:W-:-:S05]  /*0110*/  FMUL R9, R2, R5 ;  /* 0x0000000502097220 */ /* 0x010fca0000400000 */
[----:B------:R-:W-:Y:S01]  /*0120*/  STG.E desc[UR4][R6.64], R9 ;  /* 0x0000000906007986 */ /* 0x000fe2000c101904 */
[----:B------:R-:W-:Y:S05]  /*0130*/  EXIT ;  /* 0x000000000000794d */ /* 0x000fea0003800000 */
.L_x_0:
[----:B------:R-:W-:-:S00]  /*0140*/  BRA `(.L_x_0) ;  /* 0xfffffffc00fc7947 */ /* 0x000fc0000383ffff */
[----:B------:R-:W-:-:S00]  /*0150*/  NOP ;  /* 0x0000000000007918 */ /* 0x000fc00000000000 */
        /* <DEDUP_REMOVED lines=10> */
.L_x_1:


//--------------------- .nv.shared.reserved.0     --------------------------
	.section	.nv.shared.reserved.0,"aw",@nobits
	.weak		__nv_reservedSMEM_offset_0_alias
	.size		__nv_reservedSMEM_offset_0_alias, 0, 64
	.other		__nv_reservedSMEM_offset_0_alias,@"STO_CUDA_RESERVED_SHARED STV_DEFAULT"
__nv_reservedSMEM_offset_0_alias:
	.zero		0
	.zero		64


//--------------------- .nv.constant0._Z8elemMultPfS_S_i --------------------------
	.section	.nv.constant0._Z8elemMultPfS_S_i,"a",@progbits
	.sectionflags	@""
	.align	4
.nv.constant0._Z8elemMultPfS_S_i:
	.zero		924


//--------------------- SYMBOLS --------------------------

	.type		.nv.reservedSmem.offset0,@object
	.size		.nv.reservedSmem.offset0,0x4
